//
// Generated by NVIDIA NVVM Compiler
//
// Compiler Build ID: CL-36424714
// Cuda compilation tools, release 13.0, V13.0.88
// Based on NVVM 20.0.0
//

.version 9.0
.target sm_100
.address_size 64

	// .globl	_Z15MatrixMulKernelPdS_ii

.visible .entry _Z15MatrixMulKernelPdS_ii(
	.param .u64 .ptr .align 1 _Z15MatrixMulKernelPdS_ii_param_0,
	.param .u64 .ptr .align 1 _Z15MatrixMulKernelPdS_ii_param_1,
	.param .u32 _Z15MatrixMulKernelPdS_ii_param_2,
	.param .u32 _Z15MatrixMulKernelPdS_ii_param_3
)
{
	.reg .pred 	%p<12>;
	.reg .b32 	%r<45>;
	.reg .b64 	%rd<48>;
	.reg .b64 	%fd<67>;

	ld.param.u64 	%rd3, [_Z15MatrixMulKernelPdS_ii_param_0];
	ld.param.u64 	%rd2, [_Z15MatrixMulKernelPdS_ii_param_1];
	ld.param.u32 	%r19, [_Z15MatrixMulKernelPdS_ii_param_2];
	ld.param.u32 	%r20, [_Z15MatrixMulKernelPdS_ii_param_3];
	cvta.to.global.u64 	%rd1, %rd3;
	mov.u32 	%r21, %ctaid.y;
	mov.u32 	%r22, %ntid.y;
	mov.u32 	%r23, %tid.y;
	mad.lo.s32 	%r1, %r21, %r22, %r23;
	mov.u32 	%r24, %ctaid.x;
	mov.u32 	%r25, %ntid.x;
	mov.u32 	%r26, %tid.x;
	mad.lo.s32 	%r2, %r24, %r25, %r26;
	setp.ge.s32 	%p1, %r1, %r19;
	setp.ge.s32 	%p2, %r2, %r20;
	or.pred  	%p3, %p1, %p2;
	@%p3 bra 	$L__BB0_13;
	and.b32  	%r3, %r19, 7;
	setp.lt.u32 	%p4, %r19, 8;
	mov.f64 	%fd66, 0d0000000000000000;
	mov.b32 	%r43, 0;
	@%p4 bra 	$L__BB0_4;
	and.b32  	%r43, %r19, 2147483640;
	neg.s32 	%r41, %r43;
	shl.b32 	%r6, %r20, 3;
	mov.f64 	%fd66, 0d0000000000000000;
	mul.wide.s32 	%rd8, %r20, 8;
	mov.u32 	%r39, %r1;
	mov.u32 	%r40, %r2;
$L__BB0_3:
	.pragma "nounroll";
	mul.wide.s32 	%rd4, %r39, 8;
	add.s64 	%rd5, %rd1, %rd4;
	ld.global.f64 	%fd16, [%rd5];
	mul.wide.s32 	%rd6, %r40, 8;
	add.s64 	%rd7, %rd1, %rd6;
	ld.global.f64 	%fd17, [%rd7];
	fma.rn.f64 	%fd18, %fd16, %fd17, %fd66;
	add.s64 	%rd9, %rd5, %rd8;
	ld.global.f64 	%fd19, [%rd9];
	add.s64 	%rd10, %rd7, %rd8;
	ld.global.f64 	%fd20, [%rd10];
	fma.rn.f64 	%fd21, %fd19, %fd20, %fd18;
	add.s64 	%rd11, %rd9, %rd8;
	ld.global.f64 	%fd22, [%rd11];
	add.s64 	%rd12, %rd10, %rd8;
	ld.global.f64 	%fd23, [%rd12];
	fma.rn.f64 	%fd24, %fd22, %fd23, %fd21;
	add.s64 	%rd13, %rd11, %rd8;
	ld.global.f64 	%fd25, [%rd13];
	add.s64 	%rd14, %rd12, %rd8;
	ld.global.f64 	%fd26, [%rd14];
	fma.rn.f64 	%fd27, %fd25, %fd26, %fd24;
	add.s64 	%rd15, %rd13, %rd8;
	ld.global.f64 	%fd28, [%rd15];
	add.s64 	%rd16, %rd14, %rd8;
	ld.global.f64 	%fd29, [%rd16];
	fma.rn.f64 	%fd30, %fd28, %fd29, %fd27;
	add.s64 	%rd17, %rd15, %rd8;
	ld.global.f64 	%fd31, [%rd17];
	add.s64 	%rd18, %rd16, %rd8;
	ld.global.f64 	%fd32, [%rd18];
	fma.rn.f64 	%fd33, %fd31, %fd32, %fd30;
	add.s64 	%rd19, %rd17, %rd8;
	ld.global.f64 	%fd34, [%rd19];
	add.s64 	%rd20, %rd18, %rd8;
	ld.global.f64 	%fd35, [%rd20];
	fma.rn.f64 	%fd36, %fd34, %fd35, %fd33;
	add.s64 	%rd21, %rd19, %rd8;
	ld.global.f64 	%fd37, [%rd21];
	add.s64 	%rd22, %rd20, %rd8;
	ld.global.f64 	%fd38, [%rd22];
	fma.rn.f64 	%fd66, %fd37, %fd38, %fd36;
	add.s32 	%r41, %r41, 8;
	add.s32 	%r40, %r40, %r6;
	add.s32 	%r39, %r39, %r6;
	setp.ne.s32 	%p5, %r41, 0;
	@%p5 bra 	$L__BB0_3;
$L__BB0_4:
	setp.eq.s32 	%p6, %r3, 0;
	@%p6 bra 	$L__BB0_12;
	and.b32  	%r14, %r19, 3;
	setp.lt.u32 	%p7, %r3, 4;
	@%p7 bra 	$L__BB0_7;
	mul.lo.s32 	%r28, %r43, %r20;
	add.s32 	%r29, %r28, %r1;
	mul.wide.s32 	%rd23, %r29, 8;
	add.s64 	%rd24, %rd1, %rd23;
	ld.global.f64 	%fd40, [%rd24];
	add.s32 	%r30, %r28, %r2;
	mul.wide.s32 	%rd25, %r30, 8;
	add.s64 	%rd26, %rd1, %rd25;
	ld.global.f64 	%fd41, [%rd26];
	fma.rn.f64 	%fd42, %fd40, %fd41, %fd66;
	mul.wide.s32 	%rd27, %r20, 8;
	add.s64 	%rd28, %rd24, %rd27;
	ld.global.f64 	%fd43, [%rd28];
	add.s64 	%rd29, %rd26, %rd27;
	ld.global.f64 	%fd44, [%rd29];
	fma.rn.f64 	%fd45, %fd43, %fd44, %fd42;
	add.s64 	%rd30, %rd28, %rd27;
	ld.global.f64 	%fd46, [%rd30];
	add.s64 	%rd31, %rd29, %rd27;
	ld.global.f64 	%fd47, [%rd31];
	fma.rn.f64 	%fd48, %fd46, %fd47, %fd45;
	add.s64 	%rd32, %rd30, %rd27;
	ld.global.f64 	%fd49, [%rd32];
	add.s64 	%rd33, %rd31, %rd27;
	ld.global.f64 	%fd50, [%rd33];
	fma.rn.f64 	%fd66, %fd49, %fd50, %fd48;
	add.s32 	%r43, %r43, 4;
$L__BB0_7:
	setp.eq.s32 	%p8, %r14, 0;
	@%p8 bra 	$L__BB0_12;
	setp.eq.s32 	%p9, %r14, 1;
	@%p9 bra 	$L__BB0_10;
	mul.lo.s32 	%r31, %r43, %r20;
	add.s32 	%r32, %r31, %r1;
	mul.wide.s32 	%rd34, %r32, 8;
	add.s64 	%rd35, %rd1, %rd34;
	ld.global.f64 	%fd52, [%rd35];
	add.s32 	%r33, %r31, %r2;
	mul.wide.s32 	%rd36, %r33, 8;
	add.s64 	%rd37, %rd1, %rd36;
	ld.global.f64 	%fd53, [%rd37];
	fma.rn.f64 	%fd54, %fd52, %fd53, %fd66;
	mul.wide.s32 	%rd38, %r20, 8;
	add.s64 	%rd39, %rd35, %rd38;
	ld.global.f64 	%fd55, [%rd39];
	add.s64 	%rd40, %rd37, %rd38;
	ld.global.f64 	%fd56, [%rd40];
	fma.rn.f64 	%fd66, %fd55, %fd56, %fd54;
	add.s32 	%r43, %r43, 2;
$L__BB0_10:
	and.b32  	%r34, %r19, 1;
	setp.eq.b32 	%p10, %r34, 1;
	not.pred 	%p11, %p10;
	@%p11 bra 	$L__BB0_12;
	mul.lo.s32 	%r35, %r43, %r20;
	add.s32 	%r36, %r35, %r1;
	mul.wide.s32 	%rd41, %r36, 8;
	add.s64 	%rd42, %rd1, %rd41;
	ld.global.f64 	%fd57, [%rd42];
	add.s32 	%r37, %r35, %r2;
	mul.wide.s32 	%rd43, %r37, 8;
	add.s64 	%rd44, %rd1, %rd43;
	ld.global.f64 	%fd58, [%rd44];
	fma.rn.f64 	%fd66, %fd57, %fd58, %fd66;
$L__BB0_12:
	mad.lo.s32 	%r38, %r20, %r1, %r2;
	cvta.to.global.u64 	%rd45, %rd2;
	mul.wide.s32 	%rd46, %r38, 8;
	add.s64 	%rd47, %rd45, %rd46;
	st.global.f64 	[%rd47], %fd66;
$L__BB0_13:
	ret;

}


// ===== COMPILED SASS (sm_100) =====

	.target	sm_100

	.elftype	@"ET_EXEC"


//--------------------- .note.nv.tkinfo           --------------------------
	.section	.note.nv.tkinfo,"",@"SHT_NOTE"
	.sectionflags	@"SHF_NOTE_NV_TKINFO"
	.tkinfo
        /*0018*/ 	.word	0x00000002
        /*0030*/ 	.string	""
        /*0030*/ 	.string	"ptxas"
        /*0030*/ 	.string	"Cuda compilation tools, release 13.0, V13.0.88"
        /*0030*/ 	.string	"Build cuda_13.0.r13.0/compiler.36424714_0"
        /*0030*/ 	.string	"-arch sm_100 -m 64 "



//--------------------- .note.nv.cuinfo           --------------------------
	.section	.note.nv.cuinfo,"",@"SHT_NOTE"
	.sectionflags	@"SHF_NOTE_NV_CUINFO"
        /*0018*/ 	.short	0x0002
        /*001a*/ 	.short	0x0064
        /*001c*/ 	.short	0x0082
	.zero		2


//--------------------- .nv.info                  --------------------------
	.section	.nv.info,"",@"SHT_CUDA_INFO"
	.align	4


	//----- nvinfo : EIATTR_REGCOUNT
	.align		4
        /*0000*/ 	.byte	0x04, 0x2f
        /*0002*/ 	.short	(.L_1 - .L_0)
	.align		4
.L_0:
        /*0004*/ 	.word	index@(_Z15MatrixMulKernelPdS_ii)
        /*0008*/ 	.word	0x00000020


	//----- nvinfo : EIATTR_FRAME_SIZE
	.align		4
.L_1:
        /*000c*/ 	.byte	0x04, 0x11
        /*000e*/ 	.short	(.L_3 - .L_2)
	.align		4
.L_2:
        /*0010*/ 	.word	index@(_Z15MatrixMulKernelPdS_ii)
        /*0014*/ 	.word	0x00000000


	//----- nvinfo : EIATTR_MIN_STACK_SIZE
	.align		4
.L_3:
        /*0018*/ 	.byte	0x04, 0x12
        /*001a*/ 	.short	(.L_5 - .L_4)
	.align		4
.L_4:
        /*001c*/ 	.word	index@(_Z15MatrixMulKernelPdS_ii)
        /*0020*/ 	.word	0x00000000
.L_5:


//--------------------- .nv.compat                --------------------------
	.section	.nv.compat,"",@"SHT_CUDA_COMPAT_INFO"
	.align	4
        /*0000*/ 	.byte	0x02, 0x09, 0x00, 0x00, 0x02, 0x02, 0x01, 0x00, 0x02, 0x05, 0x05, 0x00, 0x03, 0x07, 0x01, 0x01
        /*0010*/ 	.byte	0x02, 0x03, 0x00, 0x00, 0x02, 0x06, 0x01, 0x00, 0x04, 0x0b, 0x08, 0x00, 0x01, 0x00, 0x00, 0x00
        /*0020*/ 	.byte	0x00, 0x00, 0x00, 0x00


//--------------------- .nv.info._Z15MatrixMulKernelPdS_ii --------------------------
	.section	.nv.info._Z15MatrixMulKernelPdS_ii,"",@"SHT_CUDA_INFO"
	.sectionflags	@""
	.align	4


	//----- nvinfo : EIATTR_CUDA_API_VERSION
	.align		4
        /*0000*/ 	.byte	0x04, 0x37
        /*0002*/ 	.short	(.L_7 - .L_6)
.L_6:
        /*0004*/ 	.word	0x00000082


	//----- nvinfo : EIATTR_KPARAM_INFO
	.align		4
.L_7:
        /*0008*/ 	.byte	0x04, 0x17
        /*000a*/ 	.short	(.L_9 - .L_8)
.L_8:
        /*000c*/ 	.word	0x00000000
        /*0010*/ 	.short	0x0003
        /*0012*/ 	.short	0x0014
        /*0014*/ 	.byte	0x00, 0xf0, 0x11, 0x00


	//----- nvinfo : EIATTR_KPARAM_INFO
	.align		4
.L_9:
        /*0018*/ 	.byte	0x04, 0x17
        /*001a*/ 	.short	(.L_11 - .L_10)
.L_10:
        /*001c*/ 	.word	0x00000000
        /*0020*/ 	.short	0x0002
        /*0022*/ 	.short	0x0010
        /*0024*/ 	.byte	0x00, 0xf0, 0x11, 0x00


	//----- nvinfo : EIATTR_KPARAM_INFO
	.align		4
.L_11:
        /*0028*/ 	.byte	0x04, 0x17
        /*002a*/ 	.short	(.L_13 - .L_12)
.L_12:
        /*002c*/ 	.word	0x00000000
        /*0030*/ 	.short	0x0001
        /*0032*/ 	.short	0x0008
        /*0034*/ 	.byte	0x00, 0xf5, 0x21, 0x00


	//----- nvinfo : EIATTR_KPARAM_INFO
	.align		4
.L_13:
        /*0038*/ 	.byte	0x04, 0x17
        /*003a*/ 	.short	(.L_15 - .L_14)
.L_14:
        /*003c*/ 	.word	0x00000000
        /*0040*/ 	.short	0x0000
        /*0042*/ 	.short	0x0000
        /*0044*/ 	.byte	0x00, 0xf5, 0x21, 0x00


	//----- nvinfo : EIATTR_SPARSE_MMA_MASK
	.align		4
.L_15:
        /*0048*/ 	.byte	0x03, 0x50
        /*004a*/ 	.short	0x0000


	//----- nvinfo : EIATTR_MAXREG_COUNT
	.align		4
        /*004c*/ 	.byte	0x03, 0x1b
        /*004e*/ 	.short	0x00ff


	//----- nvinfo : EIATTR_MERCURY_ISA_VERSION
	.align		4
        /*0050*/ 	.byte	0x03, 0x5f
        /*0052*/ 	.short	0x0101


	//----- nvinfo : EIATTR_VRC_CTA_INIT_COUNT
	.align		4
        /*0054*/ 	.byte	0x02, 0x4a
	.zero		1
	.zero		1


	//----- nvinfo : EIATTR_EXIT_INSTR_OFFSETS
	.align		4
        /*0058*/ 	.byte	0x04, 0x1c
        /*005a*/ 	.short	(.L_17 - .L_16)


	//   ....[0]....
.L_16:
        /*005c*/ 	.word	0x000000c0


	//   ....[1]....
        /*0060*/ 	.word	0x00000820


	//----- nvinfo : EIATTR_CBANK_PARAM_SIZE
	.align		4
.L_17:
        /*0064*/ 	.byte	0x03, 0x19
        /*0066*/ 	.short	0x0018


	//----- nvinfo : EIATTR_PARAM_CBANK
	.align		4
        /*0068*/ 	.byte	0x04, 0x0a
        /*006a*/ 	.short	(.L_19 - .L_18)
	.align		4
.L_18:
        /*006c*/ 	.word	index@(.nv.constant0._Z15MatrixMulKernelPdS_ii)
        /*0070*/ 	.short	0x0380
        /*0072*/ 	.short	0x0018


	//----- nvinfo : EIATTR_SW_WAR
	.align		4
.L_19:
        /*0074*/ 	.byte	0x04, 0x36
        /*0076*/ 	.short	(.L_21 - .L_20)
.L_20:
        /*0078*/ 	.word	0x00000008
.L_21:


//--------------------- .nv.callgraph             --------------------------
	.section	.nv.callgraph,"",@"SHT_CUDA_CALLGRAPH"
	.align	4
	.sectionentsize	8
	.align		4
        /*0000*/ 	.word	0x00000000
	.align		4
        /*0004*/ 	.word	0xffffffff
	.align		4
        /*0008*/ 	.word	0x00000000
	.align		4
        /*000c*/ 	.word	0xfffffffe
	.align		4
        /*0010*/ 	.word	0x00000000
	.align		4
        /*0014*/ 	.word	0xfffffffd
	.align		4
        /*0018*/ 	.word	0x00000000
	.align		4
        /*001c*/ 	.word	0xfffffffc


//--------------------- .text._Z15MatrixMulKernelPdS_ii --------------------------
	.section	.text._Z15MatrixMulKernelPdS_ii,"ax",@progbits
	.align	128
        .global         _Z15MatrixMulKernelPdS_ii
        .type           _Z15MatrixMulKernelPdS_ii,@function
        .size           _Z15MatrixMulKernelPdS_ii,(.L_x_5 - _Z15MatrixMulKernelPdS_ii)
        .other          _Z15MatrixMulKernelPdS_ii,@"STO_CUDA_ENTRY STV_DEFAULT"
_Z15MatrixMulKernelPdS_ii:
.text._Z15MatrixMulKernelPdS_ii:
[----:B------:R-:W-:Y:S01]  /*0000*/  LDC R1, c[0x0][0x37c] ;  /* 0x0000df00ff017b82 */ /* 0x000fe20000000800 */
[----:B------:R-:W0:Y:S07]  /*0010*/  S2R R5, SR_TID.X ;  /* 0x0000000000057919 */ /* 0x000e2e0000002100 */
[----:B------:R-:W1:Y:S01]  /*0020*/  LDC R2, c[0x0][0x364] ;  /* 0x0000d900ff027b82 */ /* 0x000e620000000800 */
[----:B------:R-:W1:Y:S07]  /*0030*/  S2R R3, SR_TID.Y ;  /* 0x0000000000037919 */ /* 0x000e6e0000002200 */
[----:B------:R-:W0:Y:S08]  /*0040*/  S2UR UR5, SR_CTAID.X ;  /* 0x00000000000579c3 */ /* 0x000e300000002500 */
[----:B------:R-:W0:Y:S08]  /*0050*/  LDC R0, c[0x0][0x360] ;  /* 0x0000d800ff007b82 */ /* 0x000e300000000800 */
[----:B------:R-:W1:Y:S08]  /*0060*/  S2UR UR4, SR_CTAID.Y ;  /* 0x00000000000479c3 */ /* 0x000e700000002600 */
[----:B------:R-:W2:Y:S01]  /*0070*/  LDC.64 R8, c[0x0][0x390] ;  /* 0x0000e400ff087b82 */ /* 0x000ea20000000a00 */
[----:B0-----:R-:W-:-:S02]  /*0080*/  IMAD R0, R0, UR5, R5 ;  /* 0x0000000500007c24 */ /* 0x001fc4000f8e0205 */
[----:B-1----:R-:W-:-:S03]  /*0090*/  IMAD R2, R2, UR4, R3 ;  /* 0x0000000402027c24 */ /* 0x002fc6000f8e0203 */
[----:B--2---:R-:W-:-:S04]  /*00a0*/  ISETP.GE.AND P0, PT, R0, R9, PT ;  /* 0x000000090000720c */ /* 0x004fc80003f06270 */
[----:B------:R-:W-:-:S13]  /*00b0*/  ISETP.GE.OR P0, PT, R2, R8, P0 ;  /* 0x000000080200720c */ /* 0x000fda0000706670 */
[----:B------:R-:W-:Y:S05]  /*00c0*/  @P0 EXIT ;  /* 0x000000000000094d */ /* 0x000fea0003800000 */
[C---:B------:R-:W-:Y:S01]  /*00d0*/  ISETP.GE.U32.AND P1, PT, R8.reuse, 0x8, PT ;  /* 0x000000080800780c */ /* 0x040fe20003f26070 */
[----:B------:R-:W0:Y:S01]  /*00e0*/  LDCU.64 UR4, c[0x0][0x358] ;  /* 0x00006b00ff0477ac */ /* 0x000e220008000a00 */
[----:B------:R-:W-:Y:S01]  /*00f0*/  LOP3.LUT R3, R8, 0x7, RZ, 0xc0, !PT ;  /* 0x0000000708037812 */ /* 0x000fe200078ec0ff */
[----:B------:R-:W-:Y:S01]  /*0100*/  HFMA2 R4, -RZ, RZ, 0, 0 ;  /* 0x00000000ff047431 */ /* 0x000fe200000001ff */
[----:B------:R-:W-:Y:S02]  /*0110*/  CS2R R18, SRZ ;  /* 0x0000000000127805 */ /* 0x000fe4000001ff00 */
[----:B------:R-:W-:-:S07]  /*0120*/  ISETP.NE.AND P0, PT, R3, RZ, PT ;  /* 0x000000ff0300720c */ /* 0x000fce0003f05270 */
[----:B------:R-:W-:Y:S06]  /*0130*/  @!P1 BRA `(.L_x_0) ;  /* 0x0000000000cc9947 */ /* 0x000fec0003800000 */
[----:B------:R-:W-:Y:S02]  /*0140*/  LOP3.LUT R4, R8, 0x7ffffff8, RZ, 0xc0, !PT ;  /* 0x7ffffff808047812 */ /* 0x000fe400078ec0ff */
[----:B------:R-:W-:Y:S02]  /*0150*/  CS2R R18, SRZ ;  /* 0x0000000000127805 */ /* 0x000fe4000001ff00 */
[----:B------:R-:W-:Y:S02]  /*0160*/  MOV R26, R2 ;  /* 0x00000002001a7202 */ /* 0x000fe40000000f00 */
[----:B------:R-:W-:Y:S02]  /*0170*/  MOV R6, R0 ;  /* 0x0000000000067202 */ /* 0x000fe40000000f00 */
[----:B------:R-:W-:-:S07]  /*0180*/  IADD3 R5, PT, PT, -R4, RZ, RZ ;  /* 0x000000ff04057210 */ /* 0x000fce0007ffe1ff */
.L_x_1:
[----:B------:R-:W1:Y:S02]  /*0190*/  LDC.64 R12, c[0x0][0x380] ;  /* 0x0000e000ff0c7b82 */ /* 0x000e640000000a00 */
[----:B-1----:R-:W-:-:S04]  /*01a0*/  IMAD.WIDE R20, R26, 0x8, R12 ;  /* 0x000000081a147825 */ /* 0x002fc800078e020c */
[----:B------:R-:W-:Y:S01]  /*01b0*/  IMAD.WIDE R12, R6, 0x8, R12 ;  /* 0x00000008060c7825 */ /* 0x000fe200078e020c */
[----:B0-----:R-:W2:Y:S04]  /*01c0*/  LDG.E.64 R16, desc[UR4][R20.64] ;  /* 0x0000000414107981 */ /* 0x001ea8000c1e1b00 */
[----:B------:R-:W2:Y:S01]  /*01d0*/  LDG.E.64 R10, desc[UR4][R12.64] ;  /* 0x000000040c0a7981 */ /* 0x000ea2000c1e1b00 */
[----:B------:R-:W-:-:S04]  /*01e0*/  IMAD.WIDE R28, R9, 0x8, R20 ;  /* 0x00000008091c7825 */ /* 0x000fc800078e0214 */
[C---:B------:R-:W-:Y:S01]  /*01f0*/  IMAD.WIDE R24, R9.reuse, 0x8, R12 ;  /* 0x0000000809187825 */ /* 0x040fe200078e020c */
[----:B------:R0:W3:Y:S04]  /*0200*/  LDG.E.64 R14, desc[UR4][R28.64] ;  /* 0x000000041c0e7981 */ /* 0x0000e8000c1e1b00 */
[----:B------:R1:W3:Y:S01]  /*0210*/  LDG.E.64 R12, desc[UR4][R24.64] ;  /* 0x00000004180c7981 */ /* 0x0002e2000c1e1b00 */
[----:B0-----:R-:W-:-:S04]  /*0220*/  IMAD.WIDE R28, R9, 0x8, R28 ;  /* 0x00000008091c7825 */ /* 0x001fc800078e021c */
[C---:B-1----:R-:W-:Y:S01]  /*0230*/  IMAD.WIDE R24, R9.reuse, 0x8, R24 ;  /* 0x0000000809187825 */ /* 0x042fe200078e0218 */
[----:B--2---:R-:W-:Y:S01]  /*0240*/  DFMA R16, R16, R10, R18 ;  /* 0x0000000a1010722b */ /* 0x004fe20000000012 */
[----:B------:R-:W2:Y:S04]  /*0250*/  LDG.E.64 R10, desc[UR4][R28.64] ;  /* 0x000000041c0a7981 */ /* 0x000ea8000c1e1b00 */
[----:B------:R-:W2:Y:S01]  /*0260*/  LDG.E.64 R18, desc[UR4][R24.64] ;  /* 0x0000000418127981 */ /* 0x000ea2000c1e1b00 */
[C---:B------:R-:W-:Y:S02]  /*0270*/  IMAD.WIDE R22, R9.reuse, 0x8, R28 ;  /* 0x0000000809167825 */ /* 0x040fe400078e021c */
[----:B---3--:R-:W-:Y:S02]  /*0280*/  DFMA R12, R14, R12, R16 ;  /* 0x0000000c0e0c722b */ /* 0x008fe40000000010 */
        /* <DEDUP_REMOVED lines=14> */
[----:B-1----:R-:W-:-:S04]  /*0370*/  IMAD.WIDE R24, R9, 0x8, R24 ;  /* 0x0000000809187825 */ /* 0x002fc800078e0218 */
[----:B------:R-:W-:-:S04]  /*0380*/  IMAD.WIDE R22, R9, 0x8, R28 ;  /* 0x0000000809167825 */ /* 0x000fc800078e021c */
[----:B------:R-:W-:Y:S02]  /*0390*/  IMAD.WIDE R20, R9, 0x8, R24 ;  /* 0x0000000809147825 */ /* 0x000fe400078e0218 */
[----:B------:R-:W4:Y:S04]  /*03a0*/  LDG.E.64 R22, desc[UR4][R22.64] ;  /* 0x0000000416167981 */ /* 0x000f28000c1e1b00 */
[----:B------:R-:W4:Y:S01]  /*03b0*/  LDG.E.64 R20, desc[UR4][R20.64] ;  /* 0x0000000414147981 */ /* 0x000f22000c1e1b00 */
[----:B--2---:R-:W-:-:S03]  /*03c0*/  DFMA R10, R12, R10, R14 ;  /* 0x0000000a0c0a722b */ /* 0x004fc6000000000e */
[----:B------:R-:W2:Y:S04]  /*03d0*/  LDG.E.64 R12, desc[UR4][R28.64] ;  /* 0x000000041c0c7981 */ /* 0x000ea8000c1e1b00 */
[----:B------:R-:W2:Y:S01]  /*03e0*/  LDG.E.64 R14, desc[UR4][R24.64] ;  /* 0x00000004180e7981 */ /* 0x000ea2000c1e1b00 */
[----:B------:R-:W-:Y:S01]  /*03f0*/  IADD3 R5, PT, PT, R5, 0x8, RZ ;  /* 0x0000000805057810 */ /* 0x000fe20007ffe0ff */
[----:B---3--:R-:W-:-:S03]  /*0400*/  DFMA R10, R16, R18, R10 ;  /* 0x00000012100a722b */ /* 0x008fc6000000000a */
[----:B------:R-:W-:Y:S02]  /*0410*/  ISETP.NE.AND P1, PT, R5, RZ, PT ;  /* 0x000000ff0500720c */ /* 0x000fe40003f25270 */
[C---:B------:R-:W-:Y:S02]  /*0420*/  LEA R6, R9.reuse, R6, 0x3 ;  /* 0x0000000609067211 */ /* 0x040fe400078e18ff */
[----:B------:R-:W-:Y:S01]  /*0430*/  LEA R26, R9, R26, 0x3 ;  /* 0x0000001a091a7211 */ /* 0x000fe200078e18ff */
[----:B--2---:R-:W-:-:S08]  /*0440*/  DFMA R10, R12, R14, R10 ;  /* 0x0000000e0c0a722b */ /* 0x004fd0000000000a */
[----:B----4-:R-:W-:Y:S01]  /*0450*/  DFMA R18, R22, R20, R10 ;  /* 0x000000141612722b */ /* 0x010fe2000000000a */
[----:B------:R-:W-:Y:S10]  /*0460*/  @P1 BRA `(.L_x_1) ;  /* 0xfffffffc00481947 */ /* 0x000ff4000383ffff */
.L_x_0:
[----:B------:R-:W-:Y:S05]  /*0470*/  @!P0 BRA `(.L_x_2) ;  /* 0x0000000000d88947 */ /* 0x000fea0003800000 */
[----:B------:R-:W-:Y:S02]  /*0480*/  ISETP.GE.U32.AND P0, PT, R3, 0x4, PT ;  /* 0x000000040300780c */ /* 0x000fe40003f06070 */
[----:B------:R-:W-:-:S04]  /*0490*/  LOP3.LUT R5, R8, 0x3, RZ, 0xc0, !PT ;  /* 0x0000000308057812 */ /* 0x000fc800078ec0ff */
[----:B------:R-:W-:-:S07]  /*04a0*/  ISETP.NE.AND P1, PT, R5, RZ, PT ;  /* 0x000000ff0500720c */ /* 0x000fce0003f25270 */
[----:B------:R-:W-:Y:S06]  /*04b0*/  @!P0 BRA `(.L_x_3) ;  /* 0x0000000000608947 */ /* 0x000fec0003800000 */
[----:B------:R-:W1:Y:S01]  /*04c0*/  LDC.64 R10, c[0x0][0x380] ;  /* 0x0000e000ff0a7b82 */ /* 0x000e620000000a00 */
[CC--:B------:R-:W-:Y:S02]  /*04d0*/  IMAD R25, R4.reuse, R9.reuse, R2 ;  /* 0x0000000904197224 */ /* 0x0c0fe400078e0202 */
[----:B------:R-:W-:Y:S02]  /*04e0*/  IMAD R3, R4, R9, R0 ;  /* 0x0000000904037224 */ /* 0x000fe400078e0200 */
[----:B-1----:R-:W-:-:S04]  /*04f0*/  IMAD.WIDE R24, R25, 0x8, R10 ;  /* 0x0000000819187825 */ /* 0x002fc800078e020a */
[----:B------:R-:W-:Y:S01]  /*0500*/  IMAD.WIDE R10, R3, 0x8, R10 ;  /* 0x00000008030a7825 */ /* 0x000fe200078e020a */
[----:B0-----:R-:W2:Y:S04]  /*0510*/  LDG.E.64 R14, desc[UR4][R24.64] ;  /* 0x00000004180e7981 */ /* 0x001ea8000c1e1b00 */
[----:B------:R-:W2:Y:S01]  /*0520*/  LDG.E.64 R6, desc[UR4][R10.64] ;  /* 0x000000040a067981 */ /* 0x000ea2000c1e1b00 */
[----:B------:R-:W-:-:S04]  /*0530*/  IMAD.WIDE R28, R9, 0x8, R24 ;  /* 0x00000008091c7825 */ /* 0x000fc800078e0218 */
[C---:B------:R-:W-:Y:S02]  /*0540*/  IMAD.WIDE R26, R9.reuse, 0x8, R10 ;  /* 0x00000008091a7825 */ /* 0x040fe400078e020a */
[----:B------:R0:W3:Y:S04]  /*0550*/  LDG.E.64 R10, desc[UR4][R28.64] ;  /* 0x000000041c0a7981 */ /* 0x0000e8000c1e1b00 */
[----:B------:R1:W3:Y:S01]  /*0560*/  LDG.E.64 R12, desc[UR4][R26.64] ;  /* 0x000000041a0c7981 */ /* 0x0002e2000c1e1b00 */
[----:B0-----:R-:W-:-:S04]  /*0570*/  IMAD.WIDE R28, R9, 0x8, R28 ;  /* 0x00000008091c7825 */ /* 0x001fc800078e021c */
[C---:B-1----:R-:W-:Y:S01]  /*0580*/  IMAD.WIDE R26, R9.reuse, 0x8, R26 ;  /* 0x00000008091a7825 */ /* 0x042fe200078e021a */
[----:B------:R-:W4:Y:S04]  /*0590*/  LDG.E.64 R16, desc[UR4][R28.64] ;  /* 0x000000041c107981 */ /* 0x000f28000c1e1b00 */
[----:B------:R-:W4:Y:S01]  /*05a0*/  LDG.E.64 R20, desc[UR4][R26.64] ;  /* 0x000000041a147981 */ /* 0x000f22000c1e1b00 */
[----:B------:R-:W-:-:S04]  /*05b0*/  IMAD.WIDE R22, R9, 0x8, R28 ;  /* 0x0000000809167825 */ /* 0x000fc800078e021c */
[----:B------:R-:W-:Y:S02]  /*05c0*/  IMAD.WIDE R24, R9, 0x8, R26 ;  /* 0x0000000809187825 */ /* 0x000fe400078e021a */
[----:B------:R-:W5:Y:S04]  /*05d0*/  LDG.E.64 R22, desc[UR4][R22.64] ;  /* 0x0000000416167981 */ /* 0x000f68000c1e1b00 */
[----:B------:R-:W5:Y:S01]  /*05e0*/  LDG.E.64 R24, desc[UR4][R24.64] ;  /* 0x0000000418187981 */ /* 0x000f62000c1e1b00 */
[----:B------:R-:W-:Y:S01]  /*05f0*/  IADD3 R4, PT, PT, R4, 0x4, RZ ;  /* 0x0000000404047810 */ /* 0x000fe20007ffe0ff */
[----:B--2---:R-:W-:-:S08]  /*0600*/  DFMA R6, R14, R6, R18 ;  /* 0x000000060e06722b */ /* 0x004fd00000000012 */
[----:B---3--:R-:W-:-:S08]  /*0610*/  DFMA R6, R10, R12, R6 ;  /* 0x0000000c0a06722b */ /* 0x008fd00000000006 */
[----:B----4-:R-:W-:-:S08]  /*0620*/  DFMA R6, R16, R20, R6 ;  /* 0x000000141006722b */ /* 0x010fd00000000006 */
[----:B-----5:R-:W-:-:S11]  /*0630*/  DFMA R18, R22, R24, R6 ;  /* 0x000000181612722b */ /* 0x020fd60000000006 */
.L_x_3:
[----:B------:R-:W-:Y:S05]  /*0640*/  @!P1 BRA `(.L_x_2) ;  /* 0x0000000000649947 */ /* 0x000fea0003800000 */
[----:B------:R-:W-:Y:S02]  /*0650*/  ISETP.NE.AND P0, PT, R5, 0x1, PT ;  /* 0x000000010500780c */ /* 0x000fe40003f05270 */
[----:B------:R-:W-:-:S04]  /*0660*/  LOP3.LUT R8, R8, 0x1, RZ, 0xc0, !PT ;  /* 0x0000000108087812 */ /* 0x000fc800078ec0ff */
[----:B------:R-:W-:-:S07]  /*0670*/  ISETP.NE.U32.AND P1, PT, R8, 0x1, PT ;  /* 0x000000010800780c */ /* 0x000fce0003f25070 */
[----:B------:R-:W1:Y:S01]  /*0680*/  @P0 LDC.64 R6, c[0x0][0x380] ;  /* 0x0000e000ff060b82 */ /* 0x000e620000000a00 */
[CC--:B------:R-:W-:Y:S02]  /*0690*/  @P0 IMAD R21, R4.reuse, R9.reuse, R2 ;  /* 0x0000000904150224 */ /* 0x0c0fe400078e0202 */
[C---:B------:R-:W-:Y:S01]  /*06a0*/  @P0 IMAD R23, R4.reuse, R9, R0 ;  /* 0x0000000904170224 */ /* 0x040fe200078e0200 */
[----:B------:R-:W-:-:S04]  /*06b0*/  @P0 IADD3 R4, PT, PT, R4, 0x2, RZ ;  /* 0x0000000204040810 */ /* 0x000fc80007ffe0ff */
[----:B------:R-:W2:Y:S01]  /*06c0*/  @!P1 LDC.64 R12, c[0x0][0x380] ;  /* 0x0000e000ff0c9b82 */ /* 0x000ea20000000a00 */
[CC--:B------:R-:W-:Y:S02]  /*06d0*/  @!P1 IMAD R17, R4.reuse, R9.reuse, R2 ;  /* 0x0000000904119224 */ /* 0x0c0fe400078e0202 */
[----:B------:R-:W-:Y:S02]  /*06e0*/  @!P1 IMAD R3, R4, R9, R0 ;  /* 0x0000000904039224 */ /* 0x000fe400078e0200 */
[----:B-1----:R-:W-:-:S04]  /*06f0*/  @P0 IMAD.WIDE R20, R21, 0x8, R6 ;  /* 0x0000000815140825 */ /* 0x002fc800078e0206 */
[----:B------:R-:W-:Y:S02]  /*0700*/  @P0 IMAD.WIDE R22, R23, 0x8, R6 ;  /* 0x0000000817160825 */ /* 0x000fe400078e0206 */
[----:B0-----:R-:W3:Y:S04]  /*0710*/  @P0 LDG.E.64 R6, desc[UR4][R20.64] ;  /* 0x0000000414060981 */ /* 0x001ee8000c1e1b00 */
[----:B------:R-:W3:Y:S01]  /*0720*/  @P0 LDG.E.64 R10, desc[UR4][R22.64] ;  /* 0x00000004160a0981 */ /* 0x000ee2000c1e1b00 */
[----:B------:R-:W-:-:S04]  /*0730*/  @P0 IMAD.WIDE R14, R9, 0x8, R22 ;  /* 0x00000008090e0825 */ /* 0x000fc800078e0216 */
[----:B------:R-:W-:Y:S02]  /*0740*/  @P0 IMAD.WIDE R24, R9, 0x8, R20 ;  /* 0x0000000809180825 */ /* 0x000fe400078e0214 */
[----:B------:R-:W4:Y:S02]  /*0750*/  @P0 LDG.E.64 R14, desc[UR4][R14.64] ;  /* 0x000000040e0e0981 */ /* 0x000f24000c1e1b00 */
[--C-:B--2---:R-:W-:Y:S02]  /*0760*/  @!P1 IMAD.WIDE R16, R17, 0x8, R12.reuse ;  /* 0x0000000811109825 */ /* 0x104fe400078e020c */
[----:B------:R-:W4:Y:S02]  /*0770*/  @P0 LDG.E.64 R4, desc[UR4][R24.64] ;  /* 0x0000000418040981 */ /* 0x000f24000c1e1b00 */
[----:B------:R-:W-:Y:S02]  /*0780*/  @!P1 IMAD.WIDE R12, R3, 0x8, R12 ;  /* 0x00000008030c9825 */ /* 0x000fe400078e020c */
[----:B------:R-:W2:Y:S04]  /*0790*/  @!P1 LDG.E.64 R16, desc[UR4][R16.64] ;  /* 0x0000000410109981 */ /* 0x000ea8000c1e1b00 */
[----:B------:R-:W2:Y:S01]  /*07a0*/  @!P1 LDG.E.64 R12, desc[UR4][R12.64] ;  /* 0x000000040c0c9981 */ /* 0x000ea2000c1e1b00 */
[----:B---3--:R-:W-:-:S08]  /*07b0*/  @P0 DFMA R6, R6, R10, R18 ;  /* 0x0000000a0606022b */ /* 0x008fd00000000012 */
[----:B----4-:R-:W-:-:S08]  /*07c0*/  @P0 DFMA R18, R4, R14, R6 ;  /* 0x0000000e0412022b */ /* 0x010fd00000000006 */
[----:B--2---:R-:W-:-:S11]  /*07d0*/  @!P1 DFMA R18, R16, R12, R18 ;  /* 0x0000000c1012922b */ /* 0x004fd60000000012 */
.L_x_2:
[----:B------:R-:W1:Y:S01]  /*07e0*/  LDC.64 R4, c[0x0][0x388] ;  /* 0x0000e200ff047b82 */ /* 0x000e620000000a00 */
[----:B------:R-:W-:-:S04]  /*07f0*/  IMAD R3, R2, R9, R0 ;  /* 0x0000000902037224 */ /* 0x000fc800078e0200 */
[----:B-1----:R-:W-:-:S05]  /*0800*/  IMAD.WIDE R2, R3, 0x8, R4 ;  /* 0x0000000803027825 */ /* 0x002fca00078e0204 */
[----:B0-----:R-:W-:Y:S01]  /*0810*/  STG.E.64 desc[UR4][R2.64], R18 ;  /* 0x0000001202007986 */ /* 0x001fe2000c101b04 */
[----:B------:R-:W-:Y:S05]  /*0820*/  EXIT ;  /* 0x000000000000794d */ /* 0x000fea0003800000 */
.L_x_4:
[----:B------:R-:W-:-:S00]  /*0830*/  BRA `(.L_x_4) ;  /* 0xfffffffc00fc7947 */ /* 0x000fc0000383ffff */
[----:B------:R-:W-:-:S00]  /*0840*/  NOP ;  /* 0x0000000000007918 */ /* 0x000fc00000000000 */
        /* <DEDUP_REMOVED lines=11> */
.L_x_5:


//--------------------- .nv.shared.reserved.0     --------------------------
	.section	.nv.shared.reserved.0,"aw",@nobits
	.weak		__nv_reservedSMEM_offset_0_alias
	.size		__nv_reservedSMEM_offset_0_alias, 0, 64
	.other		__nv_reservedSMEM_offset_0_alias,@"STO_CUDA_RESERVED_SHARED STV_DEFAULT"
__nv_reservedSMEM_offset_0_alias:
	.zero		0
	.zero		64


//--------------------- .nv.constant0._Z15MatrixMulKernelPdS_ii --------------------------
	.section	.nv.constant0._Z15MatrixMulKernelPdS_ii,"a",@progbits
	.sectionflags	@""
	.align	4
.nv.constant0._Z15MatrixMulKernelPdS_ii:
	.zero		920


//--------------------- SYMBOLS --------------------------

	.type		.nv.reservedSmem.offset0,@object
	.size		.nv.reservedSmem.offset0,0x4
